//
// Generated by NVIDIA NVVM Compiler
//
// Compiler Build ID: CL-36424714
// Cuda compilation tools, release 13.0, V13.0.88
// Based on NVVM 20.0.0
//

.version 9.0
.target sm_100
.address_size 64

	// .globl	_Z17suma_vectores_gpuPfS_S_i

.visible .entry _Z17suma_vectores_gpuPfS_S_i(
	.param .u64 .ptr .align 1 _Z17suma_vectores_gpuPfS_S_i_param_0,
	.param .u64 .ptr .align 1 _Z17suma_vectores_gpuPfS_S_i_param_1,
	.param .u64 .ptr .align 1 _Z17suma_vectores_gpuPfS_S_i_param_2,
	.param .u32 _Z17suma_vectores_gpuPfS_S_i_param_3
)
{
	.reg .pred 	%p<2>;
	.reg .b32 	%r<6>;
	.reg .b32 	%f<4>;
	.reg .b64 	%rd<11>;

	ld.param.u64 	%rd1, [_Z17suma_vectores_gpuPfS_S_i_param_0];
	ld.param.u64 	%rd2, [_Z17suma_vectores_gpuPfS_S_i_param_1];
	ld.param.u64 	%rd3, [_Z17suma_vectores_gpuPfS_S_i_param_2];
	ld.param.u32 	%r2, [_Z17suma_vectores_gpuPfS_S_i_param_3];
	mov.u32 	%r3, %ctaid.x;
	mov.u32 	%r4, %ntid.x;
	mov.u32 	%r5, %tid.x;
	mad.lo.s32 	%r1, %r3, %r4, %r5;
	setp.ge.s32 	%p1, %r1, %r2;
	@%p1 bra 	$L__BB0_2;
	cvta.to.global.u64 	%rd4, %rd1;
	cvta.to.global.u64 	%rd5, %rd2;
	cvta.to.global.u64 	%rd6, %rd3;
	mul.wide.s32 	%rd7, %r1, 4;
	add.s64 	%rd8, %rd4, %rd7;
	ld.global.f32 	%f1, [%rd8];
	add.s64 	%rd9, %rd5, %rd7;
	ld.global.f32 	%f2, [%rd9];
	add.f32 	%f3, %f1, %f2;
	add.s64 	%rd10, %rd6, %rd7;
	st.global.f32 	[%rd10], %f3;
$L__BB0_2:
	ret;

}


// ===== COMPILED SASS (sm_100) =====

	.target	sm_100

	.elftype	@"ET_EXEC"


//--------------------- .note.nv.tkinfo           --------------------------
	.section	.note.nv.tkinfo,"",@"SHT_NOTE"
	.sectionflags	@"SHF_NOTE_NV_TKINFO"
	.tkinfo
        /*0018*/ 	.word	0x00000002
        /*0030*/ 	.string	""
        /*0030*/ 	.string	"ptxas"
        /*0030*/ 	.string	"Cuda compilation tools, release 13.0, V13.0.88"
        /*0030*/ 	.string	"Build cuda_13.0.r13.0/compiler.36424714_0"
        /*0030*/ 	.string	"-arch sm_100 -m 64 "



//--------------------- .note.nv.cuinfo           --------------------------
	.section	.note.nv.cuinfo,"",@"SHT_NOTE"
	.sectionflags	@"SHF_NOTE_NV_CUINFO"
        /*0018*/ 	.short	0x0002
        /*001a*/ 	.short	0x0064
        /*001c*/ 	.short	0x0082
	.zero		2


//--------------------- .nv.info                  --------------------------
	.section	.nv.info,"",@"SHT_CUDA_INFO"
	.align	4


	//----- nvinfo : EIATTR_REGCOUNT
	.align		4
        /*0000*/ 	.byte	0x04, 0x2f
        /*0002*/ 	.short	(.L_1 - .L_0)
	.align		4
.L_0:
        /*0004*/ 	.word	index@(_Z17suma_vectores_gpuPfS_S_i)
        /*0008*/ 	.word	0x0000000c


	//----- nvinfo : EIATTR_FRAME_SIZE
	.align		4
.L_1:
        /*000c*/ 	.byte	0x04, 0x11
        /*000e*/ 	.short	(.L_3 - .L_2)
	.align		4
.L_2:
        /*0010*/ 	.word	index@(_Z17suma_vectores_gpuPfS_S_i)
        /*0014*/ 	.word	0x00000000


	//----- nvinfo : EIATTR_MIN_STACK_SIZE
	.align		4
.L_3:
        /*0018*/ 	.byte	0x04, 0x12
        /*001a*/ 	.short	(.L_5 - .L_4)
	.align		4
.L_4:
        /*001c*/ 	.word	index@(_Z17suma_vectores_gpuPfS_S_i)
        /*0020*/ 	.word	0x00000000
.L_5:


//--------------------- .nv.compat                --------------------------
	.section	.nv.compat,"",@"SHT_CUDA_COMPAT_INFO"
	.align	4
        /*0000*/ 	.byte	0x02, 0x09, 0x00, 0x00, 0x02, 0x02, 0x01, 0x00, 0x02, 0x05, 0x05, 0x00, 0x03, 0x07, 0x01, 0x01
        /*0010*/ 	.byte	0x02, 0x03, 0x00, 0x00, 0x02, 0x06, 0x01, 0x00, 0x04, 0x0b, 0x08, 0x00, 0x09, 0x00, 0x00, 0x00
        /*0020*/ 	.byte	0x00, 0x00, 0x00, 0x00


//--------------------- .nv.info._Z17suma_vectores_gpuPfS_S_i --------------------------
	.section	.nv.info._Z17suma_vectores_gpuPfS_S_i,"",@"SHT_CUDA_INFO"
	.sectionflags	@""
	.align	4


	//----- nvinfo : EIATTR_CUDA_API_VERSION
	.align		4
        /*0000*/ 	.byte	0x04, 0x37
        /*0002*/ 	.short	(.L_7 - .L_6)
.L_6:
        /*0004*/ 	.word	0x00000082


	//----- nvinfo : EIATTR_KPARAM_INFO
	.align		4
.L_7:
        /*0008*/ 	.byte	0x04, 0x17
        /*000a*/ 	.short	(.L_9 - .L_8)
.L_8:
        /*000c*/ 	.word	0x00000000
        /*0010*/ 	.short	0x0003
        /*0012*/ 	.short	0x0018
        /*0014*/ 	.byte	0x00, 0xf0, 0x11, 0x00


	//----- nvinfo : EIATTR_KPARAM_INFO
	.align		4
.L_9:
        /*0018*/ 	.byte	0x04, 0x17
        /*001a*/ 	.short	(.L_11 - .L_10)
.L_10:
        /*001c*/ 	.word	0x00000000
        /*0020*/ 	.short	0x0002
        /*0022*/ 	.short	0x0010
        /*0024*/ 	.byte	0x00, 0xf5, 0x21, 0x00


	//----- nvinfo : EIATTR_KPARAM_INFO
	.align		4
.L_11:
        /*0028*/ 	.byte	0x04, 0x17
        /*002a*/ 	.short	(.L_13 - .L_12)
.L_12:
        /*002c*/ 	.word	0x00000000
        /*0030*/ 	.short	0x0001
        /*0032*/ 	.short	0x0008
        /*0034*/ 	.byte	0x00, 0xf5, 0x21, 0x00


	//----- nvinfo : EIATTR_KPARAM_INFO
	.align		4
.L_13:
        /*0038*/ 	.byte	0x04, 0x17
        /*003a*/ 	.short	(.L_15 - .L_14)
.L_14:
        /*003c*/ 	.word	0x00000000
        /*0040*/ 	.short	0x0000
        /*0042*/ 	.short	0x0000
        /*0044*/ 	.byte	0x00, 0xf5, 0x21, 0x00


	//----- nvinfo : EIATTR_SPARSE_MMA_MASK
	.align		4
.L_15:
        /*0048*/ 	.byte	0x03, 0x50
        /*004a*/ 	.short	0x0000


	//----- nvinfo : EIATTR_MAXREG_COUNT
	.align		4
        /*004c*/ 	.byte	0x03, 0x1b
        /*004e*/ 	.short	0x00ff


	//----- nvinfo : EIATTR_MERCURY_ISA_VERSION
	.align		4
        /*0050*/ 	.byte	0x03, 0x5f
        /*0052*/ 	.short	0x0101


	//----- nvinfo : EIATTR_VRC_CTA_INIT_COUNT
	.align		4
        /*0054*/ 	.byte	0x02, 0x4a
	.zero		1
	.zero		1


	//----- nvinfo : EIATTR_EXIT_INSTR_OFFSETS
	.align		4
        /*0058*/ 	.byte	0x04, 0x1c
        /*005a*/ 	.short	(.L_17 - .L_16)


	//   ....[0]....
.L_16:
        /*005c*/ 	.word	0x00000070


	//   ....[1]....
        /*0060*/ 	.word	0x00000130


	//----- nvinfo : EIATTR_CBANK_PARAM_SIZE
	.align		4
.L_17:
        /*0064*/ 	.byte	0x03, 0x19
        /*0066*/ 	.short	0x001c


	//----- nvinfo : EIATTR_PARAM_CBANK
	.align		4
        /*0068*/ 	.byte	0x04, 0x0a
        /*006a*/ 	.short	(.L_19 - .L_18)
	.align		4
.L_18:
        /*006c*/ 	.word	index@(.nv.constant0._Z17suma_vectores_gpuPfS_S_i)
        /*0070*/ 	.short	0x0380
        /*0072*/ 	.short	0x001c


	//----- nvinfo : EIATTR_SW_WAR
	.align		4
.L_19:
        /*0074*/ 	.byte	0x04, 0x36
        /*0076*/ 	.short	(.L_21 - .L_20)
.L_20:
        /*0078*/ 	.word	0x00000008
.L_21:


//--------------------- .nv.callgraph             --------------------------
	.section	.nv.callgraph,"",@"SHT_CUDA_CALLGRAPH"
	.align	4
	.sectionentsize	8
	.align		4
        /*0000*/ 	.word	0x00000000
	.align		4
        /*0004*/ 	.word	0xffffffff
	.align		4
        /*0008*/ 	.word	0x00000000
	.align		4
        /*000c*/ 	.word	0xfffffffe
	.align		4
        /*0010*/ 	.word	0x00000000
	.align		4
        /*0014*/ 	.word	0xfffffffd
	.align		4
        /*0018*/ 	.word	0x00000000
	.align		4
        /*001c*/ 	.word	0xfffffffc


//--------------------- .text._Z17suma_vectores_gpuPfS_S_i --------------------------
	.section	.text._Z17suma_vectores_gpuPfS_S_i,"ax",@progbits
	.align	128
        .global         _Z17suma_vectores_gpuPfS_S_i
        .type           _Z17suma_vectores_gpuPfS_S_i,@function
        .size           _Z17suma_vectores_gpuPfS_S_i,(.L_x_1 - _Z17suma_vectores_gpuPfS_S_i)
        .other          _Z17suma_vectores_gpuPfS_S_i,@"STO_CUDA_ENTRY STV_DEFAULT"
_Z17suma_vectores_gpuPfS_S_i:
.text._Z17suma_vectores_gpuPfS_S_i:
[----:B------:R-:W-:Y:S01]  /*0000*/  LDC R1, c[0x0][0x37c] ;  /* 0x0000df00ff017b82 */ /* 0x000fe20000000800 */
[----:B------:R-:W0:Y:S07]  /*0010*/  S2R R0, SR_TID.X ;  /* 0x0000000000007919 */ /* 0x000e2e0000002100 */
[----:B------:R-:W0:Y:S01]  /*0020*/  S2UR UR4, SR_CTAID.X ;  /* 0x00000000000479c3 */ /* 0x000e220000002500 */
[----:B------:R-:W1:Y:S07]  /*0030*/  LDCU UR5, c[0x0][0x398] ;  /* 0x00007300ff0577ac */ /* 0x000e6e0008000800 */
[----:B------:R-:W0:Y:S02]  /*0040*/  LDC R9, c[0x0][0x360] ;  /* 0x0000d800ff097b82 */ /* 0x000e240000000800 */
[----:B0-----:R-:W-:-:S05]  /*0050*/  IMAD R9, R9, UR4, R0 ;  /* 0x0000000409097c24 */ /* 0x001fca000f8e0200 */
[----:B-1----:R-:W-:-:S13]  /*0060*/  ISETP.GE.AND P0, PT, R9, UR5, PT ;  /* 0x0000000509007c0c */ /* 0x002fda000bf06270 */
[----:B------:R-:W-:Y:S05]  /*0070*/  @P0 EXIT ;  /* 0x000000000000094d */ /* 0x000fea0003800000 */
[----:B------:R-:W0:Y:S01]  /*0080*/  LDC.64 R2, c[0x0][0x380] ;  /* 0x0000e000ff027b82 */ /* 0x000e220000000a00 */
[----:B------:R-:W1:Y:S07]  /*0090*/  LDCU.64 UR4, c[0x0][0x358] ;  /* 0x00006b00ff0477ac */ /* 0x000e6e0008000a00 */
[----:B------:R-:W2:Y:S08]  /*00a0*/  LDC.64 R4, c[0x0][0x388] ;  /* 0x0000e200ff047b82 */ /* 0x000eb00000000a00 */
[----:B------:R-:W3:Y:S01]  /*00b0*/  LDC.64 R6, c[0x0][0x390] ;  /* 0x0000e400ff067b82 */ /* 0x000ee20000000a00 */
[----:B0-----:R-:W-:-:S06]  /*00c0*/  IMAD.WIDE R2, R9, 0x4, R2 ;  /* 0x0000000409027825 */ /* 0x001fcc00078e0202 */
[----:B-1----:R-:W4:Y:S01]  /*00d0*/  LDG.E R2, desc[UR4][R2.64] ;  /* 0x0000000402027981 */ /* 0x002f22000c1e1900 */
[----:B--2---:R-:W-:-:S06]  /*00e0*/  IMAD.WIDE R4, R9, 0x4, R4 ;  /* 0x0000000409047825 */ /* 0x004fcc00078e0204 */
[----:B------:R-:W4:Y:S01]  /*00f0*/  LDG.E R5, desc[UR4][R4.64] ;  /* 0x0000000404057981 */ /* 0x000f22000c1e1900 */
[----:B---3--:R-:W-:-:S04]  /*0100*/  IMAD.WIDE R6, R9, 0x4, R6 ;  /* 0x0000000409067825 */ /* 0x008fc800078e0206 */
[----:B----4-:R-:W-:-:S05]  /*0110*/  FADD R9, R2, R5 ;  /* 0x0000000502097221 */ /* 0x010fca0000000000 */
[----:B------:R-:W-:Y:S01]  /*0120*/  STG.E desc[UR4][R6.64], R9 ;  /* 0x0000000906007986 */ /* 0x000fe2000c101904 */
[----:B------:R-:W-:Y:S05]  /*0130*/  EXIT ;  /* 0x000000000000794d */ /* 0x000fea0003800000 */
.L_x_0:
[----:B------:R-:W-:-:S00]  /*0140*/  BRA `(.L_x_0) ;  /* 0xfffffffc00fc7947 */ /* 0x000fc0000383ffff */
[----:B------:R-:W-:-:S00]  /*0150*/  NOP ;  /* 0x0000000000007918 */ /* 0x000fc00000000000 */
        /* <DEDUP_REMOVED lines=10> */
.L_x_1:


//--------------------- .nv.shared.reserved.0     --------------------------
	.section	.nv.shared.reserved.0,"aw",@nobits
	.weak		__nv_reservedSMEM_offset_0_alias
	.size		__nv_reservedSMEM_offset_0_alias, 0, 64
	.other		__nv_reservedSMEM_offset_0_alias,@"STO_CUDA_RESERVED_SHARED STV_DEFAULT"
__nv_reservedSMEM_offset_0_alias:
	.zero		0
	.zero		64


//--------------------- .nv.constant0._Z17suma_vectores_gpuPfS_S_i --------------------------
	.section	.nv.constant0._Z17suma_vectores_gpuPfS_S_i,"a",@progbits
	.sectionflags	@""
	.align	4
.nv.constant0._Z17suma_vectores_gpuPfS_S_i:
	.zero		924


//--------------------- SYMBOLS --------------------------

	.type		.nv.reservedSmem.offset0,@object
	.size		.nv.reservedSmem.offset0,0x4
